	.headerflags	@"EF_CUDA_TEXMODE_UNIFIED EF_CUDA_64BIT_ADDRESS EF_CUDA_ACCELERATORS EF_CUDA_SM90 EF_CUDA_VIRTUAL_SM(EF_CUDA_SM90)"
	.elftype	@"ET_EXEC"


//--------------------- .nv.info                  --------------------------
	.section	.nv.info,"",@"SHT_CUDA_INFO"
	.align	4


	//----- nvinfo : EIATTR_REGCOUNT
	.align		4
        /*0000*/ 	.byte	0x04, 0x2f
        /*0002*/ 	.short	(.L_3 - .L_2)
	.align		4
.L_2:
        /*0004*/ 	.word	index@(triton_poi_fused__native_batch_norm_legit_no_training_hardtanh_8)
        /*0008*/ 	.word	0x00000017


	//----- nvinfo : EIATTR_MIN_STACK_SIZE
	.align		4
.L_3:
        /*000c*/ 	.byte	0x04, 0x12
        /*000e*/ 	.short	(.L_5 - .L_4)
	.align		4
.L_4:
        /*0010*/ 	.word	index@(triton_poi_fused__native_batch_norm_legit_no_training_hardtanh_8)
        /*0014*/ 	.word	0x00000000


	//----- nvinfo : EIATTR_FRAME_SIZE
	.align		4
.L_5:
        /*0018*/ 	.byte	0x04, 0x11
        /*001a*/ 	.short	(.L_7 - .L_6)
	.align		4
.L_6:
        /*001c*/ 	.word	index@(triton_poi_fused__native_batch_norm_legit_no_training_hardtanh_8)
        /*0020*/ 	.word	0x00000000


	//----- nvinfo : EIATTR_MIN_STACK_SIZE
	.align		4
.L_7:
        /*0024*/ 	.byte	0x04, 0x12
        /*0026*/ 	.short	(.L_9 - .L_8)
	.align		4
.L_8:
        /*0028*/ 	.word	index@(triton_poi_fused__native_batch_norm_legit_no_training_hardtanh_8)
        /*002c*/ 	.word	0x00000000
.L_9:


//--------------------- .nv.info.triton_poi_fused__native_batch_norm_legit_no_training_hardtanh_8 --------------------------
	.section	.nv.info.triton_poi_fused__native_batch_norm_legit_no_training_hardtanh_8,"",@"SHT_CUDA_INFO"
	.sectionflags	@""
	.align	4


	//----- nvinfo : EIATTR_CUDA_API_VERSION
	.align		4
        /*0000*/ 	.byte	0x04, 0x37
        /*0002*/ 	.short	(.L_11 - .L_10)
.L_10:
        /*0004*/ 	.word	0x0000007c


	//----- nvinfo : EIATTR_KPARAM_INFO
	.align		4
.L_11:
        /*0008*/ 	.byte	0x04, 0x17
        /*000a*/ 	.short	(.L_13 - .L_12)
.L_12:
        /*000c*/ 	.word	0x00000000
        /*0010*/ 	.short	0x0006
        /*0012*/ 	.short	0x0030
        /*0014*/ 	.byte	0x00, 0xf0, 0x11, 0x00


	//----- nvinfo : EIATTR_KPARAM_INFO
	.align		4
.L_13:
        /*0018*/ 	.byte	0x04, 0x17
        /*001a*/ 	.short	(.L_15 - .L_14)
.L_14:
        /*001c*/ 	.word	0x00000000
        /*0020*/ 	.short	0x0005
        /*0022*/ 	.short	0x0028
        /*0024*/ 	.byte	0x00, 0xf4, 0x21, 0x00


	//----- nvinfo : EIATTR_KPARAM_INFO
	.align		4
.L_15:
        /*0028*/ 	.byte	0x04, 0x17
        /*002a*/ 	.short	(.L_17 - .L_16)
.L_16:
        /*002c*/ 	.word	0x00000000
        /*0030*/ 	.short	0x0004
        /*0032*/ 	.short	0x0020
        /*0034*/ 	.byte	0x00, 0xf4, 0x21, 0x00


	//----- nvinfo : EIATTR_KPARAM_INFO
	.align		4
.L_17:
        /*0038*/ 	.byte	0x04, 0x17
        /*003a*/ 	.short	(.L_19 - .L_18)
.L_18:
        /*003c*/ 	.word	0x00000000
        /*0040*/ 	.short	0x0003
        /*0042*/ 	.short	0x0018
        /*0044*/ 	.byte	0x00, 0xf4, 0x21, 0x00


	//----- nvinfo : EIATTR_KPARAM_INFO
	.align		4
.L_19:
        /*0048*/ 	.byte	0x04, 0x17
        /*004a*/ 	.short	(.L_21 - .L_20)
.L_20:
        /*004c*/ 	.word	0x00000000
        /*0050*/ 	.short	0x0002
        /*0052*/ 	.short	0x0010
        /*0054*/ 	.byte	0x00, 0xf4, 0x21, 0x00


	//----- nvinfo : EIATTR_KPARAM_INFO
	.align		4
.L_21:
        /*0058*/ 	.byte	0x04, 0x17
        /*005a*/ 	.short	(.L_23 - .L_22)
.L_22:
        /*005c*/ 	.word	0x00000000
        /*0060*/ 	.short	0x0001
        /*0062*/ 	.short	0x0008
        /*0064*/ 	.byte	0x00, 0xf4, 0x21, 0x00


	//----- nvinfo : EIATTR_KPARAM_INFO
	.align		4
.L_23:
        /*0068*/ 	.byte	0x04, 0x17
        /*006a*/ 	.short	(.L_25 - .L_24)
.L_24:
        /*006c*/ 	.word	0x00000000
        /*0070*/ 	.short	0x0000
        /*0072*/ 	.short	0x0000
        /*0074*/ 	.byte	0x00, 0xf4, 0x21, 0x00


	//----- nvinfo : EIATTR_SPARSE_MMA_MASK
	.align		4
.L_25:
        /*0078*/ 	.byte	0x03, 0x50
        /*007a*/ 	.short	0x0000


	//----- nvinfo : EIATTR_MAXREG_COUNT
	.align		4
        /*007c*/ 	.byte	0x03, 0x1b
        /*007e*/ 	.short	0x00ff


	//----- nvinfo : EIATTR_EXIT_INSTR_OFFSETS
	.align		4
        /*0080*/ 	.byte	0x04, 0x1c
        /*0082*/ 	.short	(.L_27 - .L_26)


	//   ....[0]....
.L_26:
        /*0084*/ 	.word	0x00000470


	//   ....[1]....
        /*0088*/ 	.word	0x00000490


	//----- nvinfo : EIATTR_REQNTID
	.align		4
.L_27:
        /*008c*/ 	.byte	0x04, 0x10
        /*008e*/ 	.short	(.L_29 - .L_28)
.L_28:
        /*0090*/ 	.word	0x00000080
        /*0094*/ 	.word	0x00000001
        /*0098*/ 	.word	0x00000001


	//----- nvinfo : EIATTR_CBANK_PARAM_SIZE
	.align		4
.L_29:
        /*009c*/ 	.byte	0x03, 0x19
        /*009e*/ 	.short	0x0034


	//----- nvinfo : EIATTR_PARAM_CBANK
	.align		4
        /*00a0*/ 	.byte	0x04, 0x0a
        /*00a2*/ 	.short	(.L_31 - .L_30)
	.align		4
.L_30:
        /*00a4*/ 	.word	index@(.nv.constant0.triton_poi_fused__native_batch_norm_legit_no_training_hardtanh_8)
        /*00a8*/ 	.short	0x0210
        /*00aa*/ 	.short	0x0034


	//----- nvinfo : EIATTR_SW_WAR
	.align		4
.L_31:
        /*00ac*/ 	.byte	0x04, 0x36
        /*00ae*/ 	.short	(.L_33 - .L_32)
.L_32:
        /*00b0*/ 	.word	0x00000008
.L_33:


//--------------------- .nv.callgraph             --------------------------
	.section	.nv.callgraph,"",@"SHT_CUDA_CALLGRAPH"
	.align	4
	.sectionentsize	8
	.align		4
        /*0000*/ 	.word	0x00000000
	.align		4
        /*0004*/ 	.word	0xffffffff
	.align		4
        /*0008*/ 	.word	0x00000000
	.align		4
        /*000c*/ 	.word	0xfffffffe
	.align		4
        /*0010*/ 	.word	0x00000000
	.align		4
        /*0014*/ 	.word	0xfffffffd
	.align		4
        /*0018*/ 	.word	0x00000000
	.align		4
        /*001c*/ 	.word	0xfffffffc


//--------------------- .nv.constant4             --------------------------
	.section	.nv.constant4,"a",@progbits
	.align	8
	.align		8
.nv.constant4:
        /*0000*/ 	.dword	_$_str
	.align		8
        /*0008*/ 	.dword	_$_str_$_2


//--------------------- .text.triton_poi_fused__native_batch_norm_legit_no_training_hardtanh_8 --------------------------
	.section	.text.triton_poi_fused__native_batch_norm_legit_no_training_hardtanh_8,"ax",@progbits
	.align	128
        .global         triton_poi_fused__native_batch_norm_legit_no_training_hardtanh_8
        .type           triton_poi_fused__native_batch_norm_legit_no_training_hardtanh_8,@function
        .size           triton_poi_fused__native_batch_norm_legit_no_training_hardtanh_8,(.L_x_1 - triton_poi_fused__native_batch_norm_legit_no_training_hardtanh_8)
        .other          triton_poi_fused__native_batch_norm_legit_no_training_hardtanh_8,@"STO_CUDA_ENTRY STV_DEFAULT"
triton_poi_fused__native_batch_norm_legit_no_training_hardtanh_8:
.text.triton_poi_fused__native_batch_norm_legit_no_training_hardtanh_8:
[----:B------:R-:W0:Y:S01]  /*0000*/  LDC R1, c[0x0][0x28] ;  /* 0x00000a00ff017b82 */ /* 0x000e220000000800 */
[----:B------:R-:W1:Y:S07]  /*0010*/  S2R R0, SR_TID.X ;  /* 0x0000000000007919 */ /* 0x000e6e0000002100 */
[----:B------:R-:W2:Y:S01]  /*0020*/  LDC.64 R8, c[0x0][0x220] ;  /* 0x00008800ff087b82 */ /* 0x000ea20000000a00 */
[----:B------:R-:W-:Y:S01]  /*0030*/  ULDC.64 UR4, c[0x0][0x208] ;  /* 0x0000820000047ab9 */ /* 0x000fe20000000a00 */
[----:B------:R-:W3:Y:S06]  /*0040*/  S2R R3, SR_CTAID.X ;  /* 0x0000000000037919 */ /* 0x000eec0000002500 */
[----:B------:R-:W4:Y:S08]  /*0050*/  LDC.64 R14, c[0x0][0x218] ;  /* 0x00008600ff0e7b82 */ /* 0x000f300000000a00 */
[----:B------:R-:W5:Y:S08]  /*0060*/  LDC.64 R12, c[0x0][0x210] ;  /* 0x00008400ff0c7b82 */ /* 0x000f700000000a00 */
[----:B------:R-:W5:Y:S01]  /*0070*/  LDC.64 R16, c[0x0][0x228] ;  /* 0x00008a00ff107b82 */ /* 0x000f620000000a00 */
[----:B-1----:R-:W-:-:S07]  /*0080*/  IMAD.SHL.U32 R0, R0, 0x2, RZ ;  /* 0x0000000200007824 */ /* 0x002fce00078e00ff */
[----:B------:R-:W1:Y:S01]  /*0090*/  LDC.64 R18, c[0x0][0x230] ;  /* 0x00008c00ff127b82 */ /* 0x000e620000000a00 */
[----:B------:R-:W-:-:S04]  /*00a0*/  LOP3.LUT R0, R0, 0xfe, RZ, 0xc0, !PT ;  /* 0x000000fe00007812 */ /* 0x000fc800078ec0ff */
[----:B---3--:R-:W-:-:S04]  /*00b0*/  LEA R0, R3, R0, 0x8 ;  /* 0x0000000003007211 */ /* 0x008fc800078e40ff */
[C---:B------:R-:W-:Y:S01]  /*00c0*/  ISETP.GE.AND P0, PT, R0.reuse, 0x900, PT ;  /* 0x000009000000780c */ /* 0x040fe20003f06270 */
[----:B------:R-:W-:-:S05]  /*00d0*/  IMAD.HI R2, R0, 0x38e38e39, RZ ;  /* 0x38e38e3900027827 */ /* 0x000fca00078e02ff */
[----:B------:R-:W-:-:S04]  /*00e0*/  SHF.R.U32.HI R3, RZ, 0x1f, R2 ;  /* 0x0000001fff037819 */ /* 0x000fc80000011602 */
[----:B------:R-:W-:-:S05]  /*00f0*/  LEA.HI.SX32 R3, R2, R3, 0x1b ;  /* 0x0000000302037211 */ /* 0x000fca00078fdaff */
[----:B------:R-:W-:Y:S01]  /*0100*/  IMAD R11, R3, -0x90, R0 ;  /* 0xffffff70030b7824 */ /* 0x000fe200078e0200 */
[----:B------:R-:W-:-:S03]  /*0110*/  CS2R R2, SRZ ;  /* 0x0000000000027805 */ /* 0x000fc6000001ff00 */
[----:B--2---:R-:W-:-:S05]  /*0120*/  IMAD.WIDE R8, R11, 0x4, R8 ;  /* 0x000000040b087825 */ /* 0x004fca00078e0208 */
[----:B------:R2:W3:Y:S01]  /*0130*/  @!P0 LDG.E.EL.64 R2, desc[UR4][R8.64] ;  /* 0x0000000408028981 */ /* 0x0004e2000c2e1b00 */
[----:B------:R-:W-:Y:S02]  /*0140*/  CS2R R4, SRZ ;  /* 0x0000000000047805 */ /* 0x000fe4000001ff00 */
[----:B------:R-:W-:Y:S01]  /*0150*/  CS2R R6, SRZ ;  /* 0x0000000000067805 */ /* 0x000fe2000001ff00 */
[----:B----4-:R-:W-:-:S04]  /*0160*/  IMAD.WIDE R14, R11, 0x4, R14 ;  /* 0x000000040b0e7825 */ /* 0x010fc800078e020e */
[----:B-----5:R-:W-:Y:S01]  /*0170*/  IMAD.WIDE R12, R0, 0x4, R12 ;  /* 0x00000004000c7825 */ /* 0x020fe200078e020c */
[----:B------:R-:W4:Y:S01]  /*0180*/  @!P0 LDG.E.EL.64 R4, desc[UR4][R14.64] ;  /* 0x000000040e048981 */ /* 0x000f22000c2e1b00 */
[----:B--2---:R-:W-:Y:S02]  /*0190*/  CS2R R8, SRZ ;  /* 0x0000000000087805 */ /* 0x004fe4000001ff00 */
[C---:B0-----:R-:W-:Y:S01]  /*01a0*/  IMAD.WIDE R16, R11.reuse, 0x4, R16 ;  /* 0x000000040b107825 */ /* 0x041fe200078e0210 */
[----:B------:R0:W4:Y:S03]  /*01b0*/  @!P0 LDG.E.64 R6, desc[UR4][R12.64] ;  /* 0x000000040c068981 */ /* 0x000126000c1e1b00 */
[----:B-1----:R-:W-:Y:S01]  /*01c0*/  IMAD.WIDE R18, R11, 0x4, R18 ;  /* 0x000000040b127825 */ /* 0x002fe200078e0212 */
[----:B------:R-:W-:-:S04]  /*01d0*/  CS2R R10, SRZ ;  /* 0x00000000000a7805 */ /* 0x000fc8000001ff00 */
[----:B------:R-:W2:Y:S04]  /*01e0*/  @!P0 LDG.E.EL.64 R8, desc[UR4][R18.64] ;  /* 0x0000000412088981 */ /* 0x000ea8000c2e1b00 */
[----:B------:R-:W2:Y:S01]  /*01f0*/  @!P0 LDG.E.EL.64 R10, desc[UR4][R16.64] ;  /* 0x00000004100a8981 */ /* 0x000ea2000c2e1b00 */
[----:B0-----:R-:W-:Y:S02]  /*0200*/  IMAD.MOV.U32 R13, RZ, RZ, 0x3e800000 ;  /* 0x3e800000ff0d7424 */ /* 0x001fe400078e00ff */
[----:B---3--:R-:W-:Y:S01]  /*0210*/  FADD R2, R2, 9.9999997473787516356e-06 ;  /* 0x3727c5ac02027421 */ /* 0x008fe20000000000 */
[----:B------:R-:W-:-:S03]  /*0220*/  FADD R3, R3, 9.9999997473787516356e-06 ;  /* 0x3727c5ac03037421 */ /* 0x000fc60000000000 */
[----:B------:R-:W0:Y:S08]  /*0230*/  MUFU.SQRT R20, R2 ;  /* 0x0000000200147308 */ /* 0x000e300000002000 */
[----:B------:R-:W1:Y:S01]  /*0240*/  MUFU.SQRT R14, R3 ;  /* 0x00000003000e7308 */ /* 0x000e620000002000 */
[C---:B0-----:R-:W-:Y:S02]  /*0250*/  FSETP.GT.AND P1, PT, R20.reuse, 8.50705917302346158658e+37, PT ;  /* 0x7e8000001400780b */ /* 0x041fe40003f24000 */
[----:B------:R-:W-:-:S02]  /*0260*/  FSETP.GEU.AND P3, PT, R20, 1.175494350822287508e-38, PT ;  /* 0x008000001400780b */ /* 0x000fc40003f6e000 */
[C---:B-1----:R-:W-:Y:S02]  /*0270*/  FSETP.GT.AND P2, PT, R14.reuse, 8.50705917302346158658e+37, PT ;  /* 0x7e8000000e00780b */ /* 0x042fe40003f44000 */
[----:B------:R-:W-:-:S07]  /*0280*/  FSETP.GEU.AND P4, PT, R14, 1.175494350822287508e-38, PT ;  /* 0x008000000e00780b */ /* 0x000fce0003f8e000 */
[----:B------:R-:W-:-:S04]  /*0290*/  @P1 FMUL R20, R20, 0.25 ;  /* 0x3e80000014141820 */ /* 0x000fc80000400000 */
[----:B------:R-:W-:Y:S01]  /*02a0*/  @!P3 FMUL R20, R20, 16777216 ;  /* 0x4b8000001414b820 */ /* 0x000fe20000400000 */
[----:B------:R-:W-:-:S04]  /*02b0*/  @P2 FMUL R14, R14, 0.25 ;  /* 0x3e8000000e0e2820 */ /* 0x000fc80000400000 */
[----:B------:R-:W-:Y:S01]  /*02c0*/  @!P4 FMUL R14, R14, 16777216 ;  /* 0x4b8000000e0ec820 */ /* 0x000fe20000400000 */
[----:B------:R-:W0:Y:S01]  /*02d0*/  MUFU.RCP R20, R20 ;  /* 0x0000001400147308 */ /* 0x000e220000001000 */
[----:B------:R-:W-:-:S07]  /*02e0*/  FSEL R3, R13, 1, P1 ;  /* 0x3f8000000d037808 */ /* 0x000fce0000800000 */
[----:B------:R-:W1:Y:S01]  /*02f0*/  MUFU.RCP R14, R14 ;  /* 0x0000000e000e7308 */ /* 0x000e620000001000 */
[----:B------:R-:W-:Y:S01]  /*0300*/  FSEL R13, R13, 1, P2 ;  /* 0x3f8000000d0d7808 */ /* 0x000fe20001000000 */
[----:B------:R-:W-:Y:S01]  /*0310*/  @!P3 FMUL R3, R3, 16777216 ;  /* 0x4b8000000303b820 */ /* 0x000fe20000400000 */
[----:B----4-:R-:W-:-:S03]  /*0320*/  FADD R4, -R4, R6 ;  /* 0x0000000604047221 */ /* 0x010fc60000000100 */
[----:B------:R-:W-:Y:S01]  /*0330*/  @!P4 FMUL R13, R13, 16777216 ;  /* 0x4b8000000d0dc820 */ /* 0x000fe20000400000 */
[----:B0-----:R-:W-:Y:S01]  /*0340*/  FMUL R3, R20, R3 ;  /* 0x0000000314037220 */ /* 0x001fe20000400000 */
[----:B------:R-:W-:-:S03]  /*0350*/  FADD R5, -R5, R7 ;  /* 0x0000000705057221 */ /* 0x000fc60000000100 */
[----:B------:R-:W-:Y:S01]  /*0360*/  FMUL R7, R4, R3 ;  /* 0x0000000304077220 */ /* 0x000fe20000400000 */
[----:B-1----:R-:W-:-:S03]  /*0370*/  FMUL R2, R14, R13 ;  /* 0x0000000d0e027220 */ /* 0x002fc60000400000 */
[----:B--2---:R-:W-:Y:S01]  /*0380*/  FFMA R7, R7, R10, R8 ;  /* 0x0000000a07077223 */ /* 0x004fe20000000008 */
[----:B------:R-:W-:Y:S02]  /*0390*/  FMUL R4, R5, R2 ;  /* 0x0000000205047220 */ /* 0x000fe40000400000 */
[----:B------:R-:W0:Y:S02]  /*03a0*/  LDC.64 R2, c[0x0][0x238] ;  /* 0x00008e00ff027b82 */ /* 0x000e240000000a00 */
[----:B------:R-:W-:Y:S01]  /*03b0*/  FFMA R4, R4, R11, R9 ;  /* 0x0000000b04047223 */ /* 0x000fe20000000009 */
[----:B------:R-:W-:-:S04]  /*03c0*/  FSETP.GTU.AND P1, PT, R7, RZ, PT ;  /* 0x000000ff0700720b */ /* 0x000fc80003f2c000 */
[C---:B------:R-:W-:Y:S02]  /*03d0*/  FSETP.GTU.AND P2, PT, R4.reuse, RZ, PT ;  /* 0x000000ff0400720b */ /* 0x040fe40003f4c000 */
[----:B------:R-:W-:Y:S02]  /*03e0*/  FSEL R6, R7, RZ, P1 ;  /* 0x000000ff07067208 */ /* 0x000fe40000800000 */
[----:B------:R-:W-:Y:S02]  /*03f0*/  FSEL R7, R4, RZ, P2 ;  /* 0x000000ff04077208 */ /* 0x000fe40001000000 */
[C---:B------:R-:W-:Y:S02]  /*0400*/  FSETP.GEU.AND P3, PT, R6.reuse, 6, PT ;  /* 0x40c000000600780b */ /* 0x040fe40003f6e000 */
[----:B------:R-:W-:Y:S02]  /*0410*/  FSETP.GEU.AND P4, PT, R7, 6, PT ;  /* 0x40c000000700780b */ /* 0x000fe40003f8e000 */
[----:B------:R-:W-:-:S02]  /*0420*/  FSETP.NAN.AND P1, PT, R6, R6, PT ;  /* 0x000000060600720b */ /* 0x000fc40003f28000 */
[----:B------:R-:W-:Y:S01]  /*0430*/  FSETP.NAN.AND P2, PT, R7, R7, PT ;  /* 0x000000070700720b */ /* 0x000fe20003f48000 */
[----:B0-----:R-:W-:-:S06]  /*0440*/  IMAD.WIDE R2, R0, 0x4, R2 ;  /* 0x0000000400027825 */ /* 0x001fcc00078e0202 */
[----:B------:R-:W-:Y:S02]  /*0450*/  @P3 SEL R6, R6, 0x40c00000, P1 ;  /* 0x40c0000006063807 */ /* 0x000fe40000800000 */
[----:B------:R-:W-:Y:S01]  /*0460*/  @P4 SEL R7, R7, 0x40c00000, P2 ;  /* 0x40c0000007074807 */ /* 0x000fe20001000000 */
[----:B------:R-:W-:Y:S06]  /*0470*/  @P0 EXIT ;  /* 0x000000000000094d */ /* 0x000fec0003800000 */
[----:B------:R-:W-:Y:S01]  /*0480*/  STG.E.64 desc[UR4][R2.64], R6 ;  /* 0x0000000602007986 */ /* 0x000fe2000c101b04 */
[----:B------:R-:W-:Y:S05]  /*0490*/  EXIT ;  /* 0x000000000000794d */ /* 0x000fea0003800000 */
.L_x_0:
[----:B------:R-:W-:-:S00]  /*04a0*/  BRA `(.L_x_0) ;  /* 0xfffffffc00fc7947 */ /* 0x000fc0000383ffff */
[----:B------:R-:W-:-:S00]  /*04b0*/  NOP ;  /* 0x0000000000007918 */ /* 0x000fc00000000000 */
        /* <DEDUP_REMOVED lines=12> */
.L_x_1:


//--------------------- .nv.global.init           --------------------------
	.section	.nv.global.init,"aw",@progbits
.nv.global.init:
	.type		_$_str,@object
	.size		_$_str,(_$_str_$_2 - _$_str)
_$_str:
        /*0000*/ 	.byte	0x5f, 0x5f, 0x43, 0x55, 0x44, 0x41, 0x5f, 0x46, 0x54, 0x5a, 0x00
	.type		_$_str_$_2,@object
	.size		_$_str_$_2,(.L_1 - _$_str_$_2)
_$_str_$_2:
        /*000b*/ 	.byte	0x5f, 0x5f, 0x43, 0x55, 0x44, 0x41, 0x5f, 0x50, 0x52, 0x45, 0x43, 0x5f, 0x53, 0x51, 0x52, 0x54
        /*001b*/ 	.byte	0x00
.L_1:


//--------------------- .nv.constant0.triton_poi_fused__native_batch_norm_legit_no_training_hardtanh_8 --------------------------
	.section	.nv.constant0.triton_poi_fused__native_batch_norm_legit_no_training_hardtanh_8,"a",@progbits
	.sectionflags	@""
	.align	4
.nv.constant0.triton_poi_fused__native_batch_norm_legit_no_training_hardtanh_8:
	.zero		580
